//
// Generated by NVIDIA NVVM Compiler
//
// Compiler Build ID: CL-36424714
// Cuda compilation tools, release 13.0, V13.0.88
// Based on NVVM 20.0.0
//

.version 9.0
.target sm_100
.address_size 64

	// .globl	_Z13MovingAverage7DataSet4dim3S_

.visible .entry _Z13MovingAverage7DataSet4dim3S_(
	.param .align 8 .b8 _Z13MovingAverage7DataSet4dim3S__param_0[32],
	.param .align 4 .b8 _Z13MovingAverage7DataSet4dim3S__param_1[12],
	.param .align 8 .b8 _Z13MovingAverage7DataSet4dim3S__param_2[32]
)
{


	ret;

}


// ===== COMPILED SASS (sm_100) =====

	.target	sm_100

	.elftype	@"ET_EXEC"


//--------------------- .note.nv.tkinfo           --------------------------
	.section	.note.nv.tkinfo,"",@"SHT_NOTE"
	.sectionflags	@"SHF_NOTE_NV_TKINFO"
	.tkinfo
        /*0018*/ 	.word	0x00000002
        /*0030*/ 	.string	""
        /*0030*/ 	.string	"ptxas"
        /*0030*/ 	.string	"Cuda compilation tools, release 13.0, V13.0.88"
        /*0030*/ 	.string	"Build cuda_13.0.r13.0/compiler.36424714_0"
        /*0030*/ 	.string	"-arch sm_100 -m 64 "



//--------------------- .note.nv.cuinfo           --------------------------
	.section	.note.nv.cuinfo,"",@"SHT_NOTE"
	.sectionflags	@"SHF_NOTE_NV_CUINFO"
        /*0018*/ 	.short	0x0002
        /*001a*/ 	.short	0x0064
        /*001c*/ 	.short	0x0082
	.zero		2


//--------------------- .nv.info                  --------------------------
	.section	.nv.info,"",@"SHT_CUDA_INFO"
	.align	4


	//----- nvinfo : EIATTR_REGCOUNT
	.align		4
        /*0000*/ 	.byte	0x04, 0x2f
        /*0002*/ 	.short	(.L_1 - .L_0)
	.align		4
.L_0:
        /*0004*/ 	.word	index@(_Z13MovingAverage7DataSet4dim3S_)
        /*0008*/ 	.word	0x00000004


	//----- nvinfo : EIATTR_FRAME_SIZE
	.align		4
.L_1:
        /*000c*/ 	.byte	0x04, 0x11
        /*000e*/ 	.short	(.L_3 - .L_2)
	.align		4
.L_2:
        /*0010*/ 	.word	index@(_Z13MovingAverage7DataSet4dim3S_)
        /*0014*/ 	.word	0x00000000


	//----- nvinfo : EIATTR_MIN_STACK_SIZE
	.align		4
.L_3:
        /*0018*/ 	.byte	0x04, 0x12
        /*001a*/ 	.short	(.L_5 - .L_4)
	.align		4
.L_4:
        /*001c*/ 	.word	index@(_Z13MovingAverage7DataSet4dim3S_)
        /*0020*/ 	.word	0x00000000
.L_5:


//--------------------- .nv.compat                --------------------------
	.section	.nv.compat,"",@"SHT_CUDA_COMPAT_INFO"
	.align	4
        /*0000*/ 	.byte	0x02, 0x09, 0x00, 0x00, 0x02, 0x02, 0x01, 0x00, 0x02, 0x05, 0x05, 0x00, 0x03, 0x07, 0x01, 0x01
        /*0010*/ 	.byte	0x02, 0x03, 0x00, 0x00, 0x02, 0x06, 0x01, 0x00, 0x04, 0x0b, 0x08, 0x00, 0x09, 0x00, 0x00, 0x00
        /*0020*/ 	.byte	0x00, 0x00, 0x00, 0x00


//--------------------- .nv.info._Z13MovingAverage7DataSet4dim3S_ --------------------------
	.section	.nv.info._Z13MovingAverage7DataSet4dim3S_,"",@"SHT_CUDA_INFO"
	.sectionflags	@""
	.align	4


	//----- nvinfo : EIATTR_CUDA_API_VERSION
	.align		4
        /*0000*/ 	.byte	0x04, 0x37
        /*0002*/ 	.short	(.L_7 - .L_6)
.L_6:
        /*0004*/ 	.word	0x00000082


	//----- nvinfo : EIATTR_KPARAM_INFO
	.align		4
.L_7:
        /*0008*/ 	.byte	0x04, 0x17
        /*000a*/ 	.short	(.L_9 - .L_8)
.L_8:
        /*000c*/ 	.word	0x00000000
        /*0010*/ 	.short	0x0002
        /*0012*/ 	.short	0x0030
        /*0014*/ 	.byte	0x00, 0xf0, 0x81, 0x00


	//----- nvinfo : EIATTR_KPARAM_INFO
	.align		4
.L_9:
        /*0018*/ 	.byte	0x04, 0x17
        /*001a*/ 	.short	(.L_11 - .L_10)
.L_10:
        /*001c*/ 	.word	0x00000000
        /*0020*/ 	.short	0x0001
        /*0022*/ 	.short	0x0020
        /*0024*/ 	.byte	0x00, 0xf0, 0x31, 0x00


	//----- nvinfo : EIATTR_KPARAM_INFO
	.align		4
.L_11:
        /*0028*/ 	.byte	0x04, 0x17
        /*002a*/ 	.short	(.L_13 - .L_12)
.L_12:
        /*002c*/ 	.word	0x00000000
        /*0030*/ 	.short	0x0000
        /*0032*/ 	.short	0x0000
        /*0034*/ 	.byte	0x00, 0xf0, 0x81, 0x00


	//----- nvinfo : EIATTR_SPARSE_MMA_MASK
	.align		4
.L_13:
        /*0038*/ 	.byte	0x03, 0x50
        /*003a*/ 	.short	0x0000


	//----- nvinfo : EIATTR_MAXREG_COUNT
	.align		4
        /*003c*/ 	.byte	0x03, 0x1b
        /*003e*/ 	.short	0x00ff


	//----- nvinfo : EIATTR_MERCURY_ISA_VERSION
	.align		4
        /*0040*/ 	.byte	0x03, 0x5f
        /*0042*/ 	.short	0x0101


	//----- nvinfo : EIATTR_VRC_CTA_INIT_COUNT
	.align		4
        /*0044*/ 	.byte	0x02, 0x4a
	.zero		1
	.zero		1


	//----- nvinfo : EIATTR_EXIT_INSTR_OFFSETS
	.align		4
        /*0048*/ 	.byte	0x04, 0x1c
        /*004a*/ 	.short	(.L_15 - .L_14)


	//   ....[0]....
.L_14:
        /*004c*/ 	.word	0x00000010


	//----- nvinfo : EIATTR_CBANK_PARAM_SIZE
	.align		4
.L_15:
        /*0050*/ 	.byte	0x03, 0x19
        /*0052*/ 	.short	0x0050


	//----- nvinfo : EIATTR_PARAM_CBANK
	.align		4
        /*0054*/ 	.byte	0x04, 0x0a
        /*0056*/ 	.short	(.L_17 - .L_16)
	.align		4
.L_16:
        /*0058*/ 	.word	index@(.nv.constant0._Z13MovingAverage7DataSet4dim3S_)
        /*005c*/ 	.short	0x0380
        /*005e*/ 	.short	0x0050


	//----- nvinfo : EIATTR_SW_WAR
	.align		4
.L_17:
        /*0060*/ 	.byte	0x04, 0x36
        /*0062*/ 	.short	(.L_19 - .L_18)
.L_18:
        /*0064*/ 	.word	0x00000008
.L_19:


//--------------------- .nv.callgraph             --------------------------
	.section	.nv.callgraph,"",@"SHT_CUDA_CALLGRAPH"
	.align	4
	.sectionentsize	8
	.align		4
        /*0000*/ 	.word	0x00000000
	.align		4
        /*0004*/ 	.word	0xffffffff
	.align		4
        /*0008*/ 	.word	0x00000000
	.align		4
        /*000c*/ 	.word	0xfffffffe
	.align		4
        /*0010*/ 	.word	0x00000000
	.align		4
        /*0014*/ 	.word	0xfffffffd
	.align		4
        /*0018*/ 	.word	0x00000000
	.align		4
        /*001c*/ 	.word	0xfffffffc


//--------------------- .text._Z13MovingAverage7DataSet4dim3S_ --------------------------
	.section	.text._Z13MovingAverage7DataSet4dim3S_,"ax",@progbits
	.align	128
        .global         _Z13MovingAverage7DataSet4dim3S_
        .type           _Z13MovingAverage7DataSet4dim3S_,@function
        .size           _Z13MovingAverage7DataSet4dim3S_,(.L_x_1 - _Z13MovingAverage7DataSet4dim3S_)
        .other          _Z13MovingAverage7DataSet4dim3S_,@"STO_CUDA_ENTRY STV_DEFAULT"
_Z13MovingAverage7DataSet4dim3S_:
.text._Z13MovingAverage7DataSet4dim3S_:
[----:B------:R-:W-:Y:S01]  /*0000*/  LDC R1, c[0x0][0x37c] ;  /* 0x0000df00ff017b82 */ /* 0x000fe20000000800 */
[----:B------:R-:W-:Y:S05]  /*0010*/  EXIT ;  /* 0x000000000000794d */ /* 0x000fea0003800000 */
.L_x_0:
[----:B------:R-:W-:-:S00]  /*0020*/  BRA `(.L_x_0) ;  /* 0xfffffffc00fc7947 */ /* 0x000fc0000383ffff */
[----:B------:R-:W-:-:S00]  /*0030*/  NOP ;  /* 0x0000000000007918 */ /* 0x000fc00000000000 */
        /* <DEDUP_REMOVED lines=12> */
.L_x_1:


//--------------------- .nv.shared.reserved.0     --------------------------
	.section	.nv.shared.reserved.0,"aw",@nobits
	.weak		__nv_reservedSMEM_offset_0_alias
	.size		__nv_reservedSMEM_offset_0_alias, 0, 64
	.other		__nv_reservedSMEM_offset_0_alias,@"STO_CUDA_RESERVED_SHARED STV_DEFAULT"
__nv_reservedSMEM_offset_0_alias:
	.zero		0
	.zero		64


//--------------------- .nv.constant0._Z13MovingAverage7DataSet4dim3S_ --------------------------
	.section	.nv.constant0._Z13MovingAverage7DataSet4dim3S_,"a",@progbits
	.sectionflags	@""
	.align	4
.nv.constant0._Z13MovingAverage7DataSet4dim3S_:
	.zero		976


//--------------------- SYMBOLS --------------------------

	.type		.nv.reservedSmem.offset0,@object
	.size		.nv.reservedSmem.offset0,0x4
